//
// Generated by NVIDIA NVVM Compiler
//
// Compiler Build ID: CL-36424714
// Cuda compilation tools, release 13.0, V13.0.88
// Based on NVVM 20.0.0
//

.version 9.0
.target sm_100
.address_size 64

	// .globl	_Z8equiJoinPiPfS_S0_iiS_

.visible .entry _Z8equiJoinPiPfS_S0_iiS_(
	.param .u64 .ptr .align 1 _Z8equiJoinPiPfS_S0_iiS__param_0,
	.param .u64 .ptr .align 1 _Z8equiJoinPiPfS_S0_iiS__param_1,
	.param .u64 .ptr .align 1 _Z8equiJoinPiPfS_S0_iiS__param_2,
	.param .u64 .ptr .align 1 _Z8equiJoinPiPfS_S0_iiS__param_3,
	.param .u32 _Z8equiJoinPiPfS_S0_iiS__param_4,
	.param .u32 _Z8equiJoinPiPfS_S0_iiS__param_5,
	.param .u64 .ptr .align 1 _Z8equiJoinPiPfS_S0_iiS__param_6
)
{


	ret;

}
	// .globl	_Z13equiJoinTiledPiPfS_S0_iiS_
.visible .entry _Z13equiJoinTiledPiPfS_S0_iiS_(
	.param .u64 .ptr .align 1 _Z13equiJoinTiledPiPfS_S0_iiS__param_0,
	.param .u64 .ptr .align 1 _Z13equiJoinTiledPiPfS_S0_iiS__param_1,
	.param .u64 .ptr .align 1 _Z13equiJoinTiledPiPfS_S0_iiS__param_2,
	.param .u64 .ptr .align 1 _Z13equiJoinTiledPiPfS_S0_iiS__param_3,
	.param .u32 _Z13equiJoinTiledPiPfS_S0_iiS__param_4,
	.param .u32 _Z13equiJoinTiledPiPfS_S0_iiS__param_5,
	.param .u64 .ptr .align 1 _Z13equiJoinTiledPiPfS_S0_iiS__param_6
)
{


	ret;

}


// ===== COMPILED SASS (sm_100) =====

	.target	sm_100

	.elftype	@"ET_EXEC"


//--------------------- .note.nv.tkinfo           --------------------------
	.section	.note.nv.tkinfo,"",@"SHT_NOTE"
	.sectionflags	@"SHF_NOTE_NV_TKINFO"
	.tkinfo
        /*0018*/ 	.word	0x00000002
        /*0030*/ 	.string	""
        /*0030*/ 	.string	"ptxas"
        /*0030*/ 	.string	"Cuda compilation tools, release 13.0, V13.0.88"
        /*0030*/ 	.string	"Build cuda_13.0.r13.0/compiler.36424714_0"
        /*0030*/ 	.string	"-arch sm_100 -m 64 "



//--------------------- .note.nv.cuinfo           --------------------------
	.section	.note.nv.cuinfo,"",@"SHT_NOTE"
	.sectionflags	@"SHF_NOTE_NV_CUINFO"
        /*0018*/ 	.short	0x0002
        /*001a*/ 	.short	0x0064
        /*001c*/ 	.short	0x0082
	.zero		2


//--------------------- .nv.info                  --------------------------
	.section	.nv.info,"",@"SHT_CUDA_INFO"
	.align	4


	//----- nvinfo : EIATTR_REGCOUNT
	.align		4
        /*0000*/ 	.byte	0x04, 0x2f
        /*0002*/ 	.short	(.L_1 - .L_0)
	.align		4
.L_0:
        /*0004*/ 	.word	index@(_Z8equiJoinPiPfS_S0_iiS_)
        /*0008*/ 	.word	0x00000004


	//----- nvinfo : EIATTR_FRAME_SIZE
	.align		4
.L_1:
        /*000c*/ 	.byte	0x04, 0x11
        /*000e*/ 	.short	(.L_3 - .L_2)
	.align		4
.L_2:
        /*0010*/ 	.word	index@(_Z8equiJoinPiPfS_S0_iiS_)
        /*0014*/ 	.word	0x00000000


	//----- nvinfo : EIATTR_REGCOUNT
	.align		4
.L_3:
        /*0018*/ 	.byte	0x04, 0x2f
        /*001a*/ 	.short	(.L_5 - .L_4)
	.align		4
.L_4:
        /*001c*/ 	.word	index@(_Z13equiJoinTiledPiPfS_S0_iiS_)
        /*0020*/ 	.word	0x00000004


	//----- nvinfo : EIATTR_FRAME_SIZE
	.align		4
.L_5:
        /*0024*/ 	.byte	0x04, 0x11
        /*0026*/ 	.short	(.L_7 - .L_6)
	.align		4
.L_6:
        /*0028*/ 	.word	index@(_Z13equiJoinTiledPiPfS_S0_iiS_)
        /*002c*/ 	.word	0x00000000


	//----- nvinfo : EIATTR_MIN_STACK_SIZE
	.align		4
.L_7:
        /*0030*/ 	.byte	0x04, 0x12
        /*0032*/ 	.short	(.L_9 - .L_8)
	.align		4
.L_8:
        /*0034*/ 	.word	index@(_Z13equiJoinTiledPiPfS_S0_iiS_)
        /*0038*/ 	.word	0x00000000


	//----- nvinfo : EIATTR_MIN_STACK_SIZE
	.align		4
.L_9:
        /*003c*/ 	.byte	0x04, 0x12
        /*003e*/ 	.short	(.L_11 - .L_10)
	.align		4
.L_10:
        /*0040*/ 	.word	index@(_Z8equiJoinPiPfS_S0_iiS_)
        /*0044*/ 	.word	0x00000000
.L_11:


//--------------------- .nv.compat                --------------------------
	.section	.nv.compat,"",@"SHT_CUDA_COMPAT_INFO"
	.align	4
        /*0000*/ 	.byte	0x02, 0x09, 0x00, 0x00, 0x02, 0x02, 0x01, 0x00, 0x02, 0x05, 0x05, 0x00, 0x03, 0x07, 0x01, 0x01
        /*0010*/ 	.byte	0x02, 0x03, 0x00, 0x00, 0x02, 0x06, 0x01, 0x00, 0x04, 0x0b, 0x08, 0x00, 0x09, 0x00, 0x00, 0x00
        /*0020*/ 	.byte	0x00, 0x00, 0x00, 0x00


//--------------------- .nv.info._Z13equiJoinTiledPiPfS_S0_iiS_ --------------------------
	.section	.nv.info._Z13equiJoinTiledPiPfS_S0_iiS_,"",@"SHT_CUDA_INFO"
	.sectionflags	@""
	.align	4


	//----- nvinfo : EIATTR_CUDA_API_VERSION
	.align		4
        /*0000*/ 	.byte	0x04, 0x37
        /*0002*/ 	.short	(.L_13 - .L_12)
.L_12:
        /*0004*/ 	.word	0x00000082


	//----- nvinfo : EIATTR_KPARAM_INFO
	.align		4
.L_13:
        /*0008*/ 	.byte	0x04, 0x17
        /*000a*/ 	.short	(.L_15 - .L_14)
.L_14:
        /*000c*/ 	.word	0x00000000
        /*0010*/ 	.short	0x0006
        /*0012*/ 	.short	0x0028
        /*0014*/ 	.byte	0x00, 0xf5, 0x21, 0x00


	//----- nvinfo : EIATTR_KPARAM_INFO
	.align		4
.L_15:
        /*0018*/ 	.byte	0x04, 0x17
        /*001a*/ 	.short	(.L_17 - .L_16)
.L_16:
        /*001c*/ 	.word	0x00000000
        /*0020*/ 	.short	0x0005
        /*0022*/ 	.short	0x0024
        /*0024*/ 	.byte	0x00, 0xf0, 0x11, 0x00


	//----- nvinfo : EIATTR_KPARAM_INFO
	.align		4
.L_17:
        /*0028*/ 	.byte	0x04, 0x17
        /*002a*/ 	.short	(.L_19 - .L_18)
.L_18:
        /*002c*/ 	.word	0x00000000
        /*0030*/ 	.short	0x0004
        /*0032*/ 	.short	0x0020
        /*0034*/ 	.byte	0x00, 0xf0, 0x11, 0x00


	//----- nvinfo : EIATTR_KPARAM_INFO
	.align		4
.L_19:
        /*0038*/ 	.byte	0x04, 0x17
        /*003a*/ 	.short	(.L_21 - .L_20)
.L_20:
        /*003c*/ 	.word	0x00000000
        /*0040*/ 	.short	0x0003
        /*0042*/ 	.short	0x0018
        /*0044*/ 	.byte	0x00, 0xf5, 0x21, 0x00


	//----- nvinfo : EIATTR_KPARAM_INFO
	.align		4
.L_21:
        /*0048*/ 	.byte	0x04, 0x17
        /*004a*/ 	.short	(.L_23 - .L_22)
.L_22:
        /*004c*/ 	.word	0x00000000
        /*0050*/ 	.short	0x0002
        /*0052*/ 	.short	0x0010
        /*0054*/ 	.byte	0x00, 0xf5, 0x21, 0x00


	//----- nvinfo : EIATTR_KPARAM_INFO
	.align		4
.L_23:
        /*0058*/ 	.byte	0x04, 0x17
        /*005a*/ 	.short	(.L_25 - .L_24)
.L_24:
        /*005c*/ 	.word	0x00000000
        /*0060*/ 	.short	0x0001
        /*0062*/ 	.short	0x0008
        /*0064*/ 	.byte	0x00, 0xf5, 0x21, 0x00


	//----- nvinfo : EIATTR_KPARAM_INFO
	.align		4
.L_25:
        /*0068*/ 	.byte	0x04, 0x17
        /*006a*/ 	.short	(.L_27 - .L_26)
.L_26:
        /*006c*/ 	.word	0x00000000
        /*0070*/ 	.short	0x0000
        /*0072*/ 	.short	0x0000
        /*0074*/ 	.byte	0x00, 0xf5, 0x21, 0x00


	//----- nvinfo : EIATTR_SPARSE_MMA_MASK
	.align		4
.L_27:
        /*0078*/ 	.byte	0x03, 0x50
        /*007a*/ 	.short	0x0000


	//----- nvinfo : EIATTR_MAXREG_COUNT
	.align		4
        /*007c*/ 	.byte	0x03, 0x1b
        /*007e*/ 	.short	0x00ff


	//----- nvinfo : EIATTR_MERCURY_ISA_VERSION
	.align		4
        /*0080*/ 	.byte	0x03, 0x5f
        /*0082*/ 	.short	0x0101


	//----- nvinfo : EIATTR_VRC_CTA_INIT_COUNT
	.align		4
        /*0084*/ 	.byte	0x02, 0x4a
	.zero		1
	.zero		1


	//----- nvinfo : EIATTR_EXIT_INSTR_OFFSETS
	.align		4
        /*0088*/ 	.byte	0x04, 0x1c
        /*008a*/ 	.short	(.L_29 - .L_28)


	//   ....[0]....
.L_28:
        /*008c*/ 	.word	0x00000010


	//----- nvinfo : EIATTR_CBANK_PARAM_SIZE
	.align		4
.L_29:
        /*0090*/ 	.byte	0x03, 0x19
        /*0092*/ 	.short	0x0030


	//----- nvinfo : EIATTR_PARAM_CBANK
	.align		4
        /*0094*/ 	.byte	0x04, 0x0a
        /*0096*/ 	.short	(.L_31 - .L_30)
	.align		4
.L_30:
        /*0098*/ 	.word	index@(.nv.constant0._Z13equiJoinTiledPiPfS_S0_iiS_)
        /*009c*/ 	.short	0x0380
        /*009e*/ 	.short	0x0030


	//----- nvinfo : EIATTR_SW_WAR
	.align		4
.L_31:
        /*00a0*/ 	.byte	0x04, 0x36
        /*00a2*/ 	.short	(.L_33 - .L_32)
.L_32:
        /*00a4*/ 	.word	0x00000008
.L_33:


//--------------------- .nv.info._Z8equiJoinPiPfS_S0_iiS_ --------------------------
	.section	.nv.info._Z8equiJoinPiPfS_S0_iiS_,"",@"SHT_CUDA_INFO"
	.sectionflags	@""
	.align	4


	//----- nvinfo : EIATTR_CUDA_API_VERSION
	.align		4
        /*0000*/ 	.byte	0x04, 0x37
        /*0002*/ 	.short	(.L_35 - .L_34)
.L_34:
        /*0004*/ 	.word	0x00000082


	//----- nvinfo : EIATTR_KPARAM_INFO
	.align		4
.L_35:
        /*0008*/ 	.byte	0x04, 0x17
        /*000a*/ 	.short	(.L_37 - .L_36)
.L_36:
        /*000c*/ 	.word	0x00000000
        /*0010*/ 	.short	0x0006
        /*0012*/ 	.short	0x0028
        /*0014*/ 	.byte	0x00, 0xf5, 0x21, 0x00


	//----- nvinfo : EIATTR_KPARAM_INFO
	.align		4
.L_37:
        /*0018*/ 	.byte	0x04, 0x17
        /*001a*/ 	.short	(.L_39 - .L_38)
.L_38:
        /*001c*/ 	.word	0x00000000
        /*0020*/ 	.short	0x0005
        /*0022*/ 	.short	0x0024
        /*0024*/ 	.byte	0x00, 0xf0, 0x11, 0x00


	//----- nvinfo : EIATTR_KPARAM_INFO
	.align		4
.L_39:
        /*0028*/ 	.byte	0x04, 0x17
        /*002a*/ 	.short	(.L_41 - .L_40)
.L_40:
        /*002c*/ 	.word	0x00000000
        /*0030*/ 	.short	0x0004
        /*0032*/ 	.short	0x0020
        /*0034*/ 	.byte	0x00, 0xf0, 0x11, 0x00


	//----- nvinfo : EIATTR_KPARAM_INFO
	.align		4
.L_41:
        /*0038*/ 	.byte	0x04, 0x17
        /*003a*/ 	.short	(.L_43 - .L_42)
.L_42:
        /*003c*/ 	.word	0x00000000
        /*0040*/ 	.short	0x0003
        /*0042*/ 	.short	0x0018
        /*0044*/ 	.byte	0x00, 0xf5, 0x21, 0x00


	//----- nvinfo : EIATTR_KPARAM_INFO
	.align		4
.L_43:
        /*0048*/ 	.byte	0x04, 0x17
        /*004a*/ 	.short	(.L_45 - .L_44)
.L_44:
        /*004c*/ 	.word	0x00000000
        /*0050*/ 	.short	0x0002
        /*0052*/ 	.short	0x0010
        /*0054*/ 	.byte	0x00, 0xf5, 0x21, 0x00


	//----- nvinfo : EIATTR_KPARAM_INFO
	.align		4
.L_45:
        /*0058*/ 	.byte	0x04, 0x17
        /*005a*/ 	.short	(.L_47 - .L_46)
.L_46:
        /*005c*/ 	.word	0x00000000
        /*0060*/ 	.short	0x0001
        /*0062*/ 	.short	0x0008
        /*0064*/ 	.byte	0x00, 0xf5, 0x21, 0x00


	//----- nvinfo : EIATTR_KPARAM_INFO
	.align		4
.L_47:
        /*0068*/ 	.byte	0x04, 0x17
        /*006a*/ 	.short	(.L_49 - .L_48)
.L_48:
        /*006c*/ 	.word	0x00000000
        /*0070*/ 	.short	0x0000
        /*0072*/ 	.short	0x0000
        /*0074*/ 	.byte	0x00, 0xf5, 0x21, 0x00


	//----- nvinfo : EIATTR_SPARSE_MMA_MASK
	.align		4
.L_49:
        /*0078*/ 	.byte	0x03, 0x50
        /*007a*/ 	.short	0x0000


	//----- nvinfo : EIATTR_MAXREG_COUNT
	.align		4
        /*007c*/ 	.byte	0x03, 0x1b
        /*007e*/ 	.short	0x00ff


	//----- nvinfo : EIATTR_MERCURY_ISA_VERSION
	.align		4
        /*0080*/ 	.byte	0x03, 0x5f
        /*0082*/ 	.short	0x0101


	//----- nvinfo : EIATTR_VRC_CTA_INIT_COUNT
	.align		4
        /*0084*/ 	.byte	0x02, 0x4a
	.zero		1
	.zero		1


	//----- nvinfo : EIATTR_EXIT_INSTR_OFFSETS
	.align		4
        /*0088*/ 	.byte	0x04, 0x1c
        /*008a*/ 	.short	(.L_51 - .L_50)


	//   ....[0]....
.L_50:
        /*008c*/ 	.word	0x00000010


	//----- nvinfo : EIATTR_CBANK_PARAM_SIZE
	.align		4
.L_51:
        /*0090*/ 	.byte	0x03, 0x19
        /*0092*/ 	.short	0x0030


	//----- nvinfo : EIATTR_PARAM_CBANK
	.align		4
        /*0094*/ 	.byte	0x04, 0x0a
        /*0096*/ 	.short	(.L_53 - .L_52)
	.align		4
.L_52:
        /*0098*/ 	.word	index@(.nv.constant0._Z8equiJoinPiPfS_S0_iiS_)
        /*009c*/ 	.short	0x0380
        /*009e*/ 	.short	0x0030


	//----- nvinfo : EIATTR_SW_WAR
	.align		4
.L_53:
        /*00a0*/ 	.byte	0x04, 0x36
        /*00a2*/ 	.short	(.L_55 - .L_54)
.L_54:
        /*00a4*/ 	.word	0x00000008
.L_55:


//--------------------- .nv.callgraph             --------------------------
	.section	.nv.callgraph,"",@"SHT_CUDA_CALLGRAPH"
	.align	4
	.sectionentsize	8
	.align		4
        /*0000*/ 	.word	0x00000000
	.align		4
        /*0004*/ 	.word	0xffffffff
	.align		4
        /*0008*/ 	.word	0x00000000
	.align		4
        /*000c*/ 	.word	0xfffffffe
	.align		4
        /*0010*/ 	.word	0x00000000
	.align		4
        /*0014*/ 	.word	0xfffffffd
	.align		4
        /*0018*/ 	.word	0x00000000
	.align		4
        /*001c*/ 	.word	0xfffffffc


//--------------------- .text._Z13equiJoinTiledPiPfS_S0_iiS_ --------------------------
	.section	.text._Z13equiJoinTiledPiPfS_S0_iiS_,"ax",@progbits
	.align	128
        .global         _Z13equiJoinTiledPiPfS_S0_iiS_
        .type           _Z13equiJoinTiledPiPfS_S0_iiS_,@function
        .size           _Z13equiJoinTiledPiPfS_S0_iiS_,(.L_x_2 - _Z13equiJoinTiledPiPfS_S0_iiS_)
        .other          _Z13equiJoinTiledPiPfS_S0_iiS_,@"STO_CUDA_ENTRY STV_DEFAULT"
_Z13equiJoinTiledPiPfS_S0_iiS_:
.text._Z13equiJoinTiledPiPfS_S0_iiS_:
[----:B------:R-:W-:Y:S01]  /*0000*/  LDC R1, c[0x0][0x37c] ;  /* 0x0000df00ff017b82 */ /* 0x000fe20000000800 */
[----:B------:R-:W-:Y:S05]  /*0010*/  EXIT ;  /* 0x000000000000794d */ /* 0x000fea0003800000 */
.L_x_0:
[----:B------:R-:W-:-:S00]  /*0020*/  BRA `(.L_x_0) ;  /* 0xfffffffc00fc7947 */ /* 0x000fc0000383ffff */
[----:B------:R-:W-:-:S00]  /*0030*/  NOP ;  /* 0x0000000000007918 */ /* 0x000fc00000000000 */
        /* <DEDUP_REMOVED lines=12> */
.L_x_2:


//--------------------- .text._Z8equiJoinPiPfS_S0_iiS_ --------------------------
	.section	.text._Z8equiJoinPiPfS_S0_iiS_,"ax",@progbits
	.align	128
        .global         _Z8equiJoinPiPfS_S0_iiS_
        .type           _Z8equiJoinPiPfS_S0_iiS_,@function
        .size           _Z8equiJoinPiPfS_S0_iiS_,(.L_x_3 - _Z8equiJoinPiPfS_S0_iiS_)
        .other          _Z8equiJoinPiPfS_S0_iiS_,@"STO_CUDA_ENTRY STV_DEFAULT"
_Z8equiJoinPiPfS_S0_iiS_:
.text._Z8equiJoinPiPfS_S0_iiS_:
[----:B------:R-:W-:Y:S01]  /*0000*/  LDC R1, c[0x0][0x37c] ;  /* 0x0000df00ff017b82 */ /* 0x000fe20000000800 */
[----:B------:R-:W-:Y:S05]  /*0010*/  EXIT ;  /* 0x000000000000794d */ /* 0x000fea0003800000 */
.L_x_1:
        /* <DEDUP_REMOVED lines=14> */
.L_x_3:


//--------------------- .nv.shared.reserved.0     --------------------------
	.section	.nv.shared.reserved.0,"aw",@nobits
	.weak		__nv_reservedSMEM_offset_0_alias
	.size		__nv_reservedSMEM_offset_0_alias, 0, 64
	.other		__nv_reservedSMEM_offset_0_alias,@"STO_CUDA_RESERVED_SHARED STV_DEFAULT"
__nv_reservedSMEM_offset_0_alias:
	.zero		0
	.zero		64


//--------------------- .nv.constant0._Z13equiJoinTiledPiPfS_S0_iiS_ --------------------------
	.section	.nv.constant0._Z13equiJoinTiledPiPfS_S0_iiS_,"a",@progbits
	.sectionflags	@""
	.align	4
.nv.constant0._Z13equiJoinTiledPiPfS_S0_iiS_:
	.zero		944


//--------------------- .nv.constant0._Z8equiJoinPiPfS_S0_iiS_ --------------------------
	.section	.nv.constant0._Z8equiJoinPiPfS_S0_iiS_,"a",@progbits
	.sectionflags	@""
	.align	4
.nv.constant0._Z8equiJoinPiPfS_S0_iiS_:
	.zero		944


//--------------------- SYMBOLS --------------------------

	.type		.nv.reservedSmem.offset0,@object
	.size		.nv.reservedSmem.offset0,0x4
